//
// Generated by NVIDIA NVVM Compiler
//
// Compiler Build ID: CL-36424714
// Cuda compilation tools, release 13.0, V13.0.88
// Based on NVVM 20.0.0
//

.version 9.0
.target sm_100
.address_size 64

	// .globl	_Z11print_tableii
.extern .func  (.param .b32 func_retval0) vprintf
(
	.param .b64 vprintf_param_0,
	.param .b64 vprintf_param_1
)
;
.global .align 1 .b8 $str[14] = {37, 100, 32, 120, 32, 37, 100, 32, 61, 32, 37, 100, 10};

.visible .entry _Z11print_tableii(
	.param .u32 _Z11print_tableii_param_0,
	.param .u32 _Z11print_tableii_param_1
)
{
	.local .align 8 .b8 	__local_depot0[16];
	.reg .b64 	%SP;
	.reg .b64 	%SPL;
	.reg .pred 	%p<4>;
	.reg .b32 	%r<42>;
	.reg .b64 	%rd<5>;

	mov.u64 	%SPL, __local_depot0;
	cvta.local.u64 	%SP, %SPL;
	ld.param.u32 	%r2, [_Z11print_tableii_param_0];
	ld.param.u32 	%r3, [_Z11print_tableii_param_1];
	mov.u32 	%r4, %tid.x;
	mov.u32 	%r5, %ctaid.x;
	mov.u32 	%r6, %ntid.x;
	mad.lo.s32 	%r1, %r5, %r6, %r4;
	setp.lt.s32 	%p1, %r1, %r2;
	setp.gt.s32 	%p2, %r1, %r3;
	or.pred  	%p3, %p1, %p2;
	@%p3 bra 	$L__BB0_2;
	add.u64 	%rd1, %SP, 0;
	add.u64 	%rd2, %SPL, 0;
	mov.b32 	%r7, 1;
	st.local.v2.u32 	[%rd2], {%r1, %r7};
	st.local.u32 	[%rd2+8], %r1;
	mov.u64 	%rd3, $str;
	cvta.global.u64 	%rd4, %rd3;
	{ // callseq 0, 0
	.param .b64 param0;
	st.param.b64 	[param0], %rd4;
	.param .b64 param1;
	st.param.b64 	[param1], %rd1;
	.param .b32 retval0;
	call.uni (retval0), 
	vprintf, 
	(
	param0, 
	param1
	);
	ld.param.b32 	%r8, [retval0];
	} // callseq 0
	shl.b32 	%r10, %r1, 1;
	mov.b32 	%r11, 2;
	st.local.v2.u32 	[%rd2], {%r1, %r11};
	st.local.u32 	[%rd2+8], %r10;
	{ // callseq 1, 0
	.param .b64 param0;
	st.param.b64 	[param0], %rd4;
	.param .b64 param1;
	st.param.b64 	[param1], %rd1;
	.param .b32 retval0;
	call.uni (retval0), 
	vprintf, 
	(
	param0, 
	param1
	);
	ld.param.b32 	%r12, [retval0];
	} // callseq 1
	mul.lo.s32 	%r14, %r1, 3;
	mov.b32 	%r15, 3;
	st.local.v2.u32 	[%rd2], {%r1, %r15};
	st.local.u32 	[%rd2+8], %r14;
	{ // callseq 2, 0
	.param .b64 param0;
	st.param.b64 	[param0], %rd4;
	.param .b64 param1;
	st.param.b64 	[param1], %rd1;
	.param .b32 retval0;
	call.uni (retval0), 
	vprintf, 
	(
	param0, 
	param1
	);
	ld.param.b32 	%r16, [retval0];
	} // callseq 2
	shl.b32 	%r18, %r1, 2;
	mov.b32 	%r19, 4;
	st.local.v2.u32 	[%rd2], {%r1, %r19};
	st.local.u32 	[%rd2+8], %r18;
	{ // callseq 3, 0
	.param .b64 param0;
	st.param.b64 	[param0], %rd4;
	.param .b64 param1;
	st.param.b64 	[param1], %rd1;
	.param .b32 retval0;
	call.uni (retval0), 
	vprintf, 
	(
	param0, 
	param1
	);
	ld.param.b32 	%r20, [retval0];
	} // callseq 3
	mul.lo.s32 	%r22, %r1, 5;
	mov.b32 	%r23, 5;
	st.local.v2.u32 	[%rd2], {%r1, %r23};
	st.local.u32 	[%rd2+8], %r22;
	{ // callseq 4, 0
	.param .b64 param0;
	st.param.b64 	[param0], %rd4;
	.param .b64 param1;
	st.param.b64 	[param1], %rd1;
	.param .b32 retval0;
	call.uni (retval0), 
	vprintf, 
	(
	param0, 
	param1
	);
	ld.param.b32 	%r24, [retval0];
	} // callseq 4
	mul.lo.s32 	%r26, %r1, 6;
	mov.b32 	%r27, 6;
	st.local.v2.u32 	[%rd2], {%r1, %r27};
	st.local.u32 	[%rd2+8], %r26;
	{ // callseq 5, 0
	.param .b64 param0;
	st.param.b64 	[param0], %rd4;
	.param .b64 param1;
	st.param.b64 	[param1], %rd1;
	.param .b32 retval0;
	call.uni (retval0), 
	vprintf, 
	(
	param0, 
	param1
	);
	ld.param.b32 	%r28, [retval0];
	} // callseq 5
	mul.lo.s32 	%r30, %r1, 7;
	mov.b32 	%r31, 7;
	st.local.v2.u32 	[%rd2], {%r1, %r31};
	st.local.u32 	[%rd2+8], %r30;
	{ // callseq 6, 0
	.param .b64 param0;
	st.param.b64 	[param0], %rd4;
	.param .b64 param1;
	st.param.b64 	[param1], %rd1;
	.param .b32 retval0;
	call.uni (retval0), 
	vprintf, 
	(
	param0, 
	param1
	);
	ld.param.b32 	%r32, [retval0];
	} // callseq 6
	shl.b32 	%r34, %r1, 3;
	mov.b32 	%r35, 8;
	st.local.v2.u32 	[%rd2], {%r1, %r35};
	st.local.u32 	[%rd2+8], %r34;
	{ // callseq 7, 0
	.param .b64 param0;
	st.param.b64 	[param0], %rd4;
	.param .b64 param1;
	st.param.b64 	[param1], %rd1;
	.param .b32 retval0;
	call.uni (retval0), 
	vprintf, 
	(
	param0, 
	param1
	);
	ld.param.b32 	%r36, [retval0];
	} // callseq 7
	mul.lo.s32 	%r38, %r1, 9;
	mov.b32 	%r39, 9;
	st.local.v2.u32 	[%rd2], {%r1, %r39};
	st.local.u32 	[%rd2+8], %r38;
	{ // callseq 8, 0
	.param .b64 param0;
	st.param.b64 	[param0], %rd4;
	.param .b64 param1;
	st.param.b64 	[param1], %rd1;
	.param .b32 retval0;
	call.uni (retval0), 
	vprintf, 
	(
	param0, 
	param1
	);
	ld.param.b32 	%r40, [retval0];
	} // callseq 8
$L__BB0_2:
	ret;

}


// ===== COMPILED SASS (sm_100) =====

	.target	sm_100

	.elftype	@"ET_EXEC"


//--------------------- .note.nv.tkinfo           --------------------------
	.section	.note.nv.tkinfo,"",@"SHT_NOTE"
	.sectionflags	@"SHF_NOTE_NV_TKINFO"
	.tkinfo
        /*0018*/ 	.word	0x00000002
        /*0030*/ 	.string	""
        /*0030*/ 	.string	"ptxas"
        /*0030*/ 	.string	"Cuda compilation tools, release 13.0, V13.0.88"
        /*0030*/ 	.string	"Build cuda_13.0.r13.0/compiler.36424714_0"
        /*0030*/ 	.string	"-arch sm_100 -m 64 "



//--------------------- .note.nv.cuinfo           --------------------------
	.section	.note.nv.cuinfo,"",@"SHT_NOTE"
	.sectionflags	@"SHF_NOTE_NV_CUINFO"
        /*0018*/ 	.short	0x0002
        /*001a*/ 	.short	0x0064
        /*001c*/ 	.short	0x0082
	.zero		2


//--------------------- .nv.info                  --------------------------
	.section	.nv.info,"",@"SHT_CUDA_INFO"
	.align	4


	//----- nvinfo : EIATTR_REGCOUNT
	.align		4
        /*0000*/ 	.byte	0x04, 0x2f
        /*0002*/ 	.short	(.L_2 - .L_1)
	.align		4
.L_1:
        /*0004*/ 	.word	index@(_Z11print_tableii)
        /*0008*/ 	.word	0x00000018


	//----- nvinfo : EIATTR_FRAME_SIZE
	.align		4
.L_2:
        /*000c*/ 	.byte	0x04, 0x11
        /*000e*/ 	.short	(.L_4 - .L_3)
	.align		4
.L_3:
        /*0010*/ 	.word	index@(_Z11print_tableii)
        /*0014*/ 	.word	0x00000010


	//----- nvinfo : EIATTR_MIN_STACK_SIZE
	.align		4
.L_4:
        /*0018*/ 	.byte	0x04, 0x12
        /*001a*/ 	.short	(.L_6 - .L_5)
	.align		4
.L_5:
        /*001c*/ 	.word	index@(_Z11print_tableii)
        /*0020*/ 	.word	0x00000010
.L_6:


//--------------------- .nv.compat                --------------------------
	.section	.nv.compat,"",@"SHT_CUDA_COMPAT_INFO"
	.align	4
        /*0000*/ 	.byte	0x02, 0x09, 0x00, 0x00, 0x02, 0x02, 0x01, 0x00, 0x02, 0x05, 0x05, 0x00, 0x03, 0x07, 0x01, 0x01
        /*0010*/ 	.byte	0x02, 0x03, 0x00, 0x00, 0x02, 0x06, 0x01, 0x00, 0x04, 0x0b, 0x08, 0x00, 0x09, 0x00, 0x00, 0x00
        /*0020*/ 	.byte	0x00, 0x00, 0x00, 0x00


//--------------------- .nv.info._Z11print_tableii --------------------------
	.section	.nv.info._Z11print_tableii,"",@"SHT_CUDA_INFO"
	.sectionflags	@""
	.align	4


	//----- nvinfo : EIATTR_CUDA_API_VERSION
	.align		4
        /*0000*/ 	.byte	0x04, 0x37
        /*0002*/ 	.short	(.L_8 - .L_7)
.L_7:
        /*0004*/ 	.word	0x00000082


	//----- nvinfo : EIATTR_KPARAM_INFO
	.align		4
.L_8:
        /*0008*/ 	.byte	0x04, 0x17
        /*000a*/ 	.short	(.L_10 - .L_9)
.L_9:
        /*000c*/ 	.word	0x00000000
        /*0010*/ 	.short	0x0001
        /*0012*/ 	.short	0x0004
        /*0014*/ 	.byte	0x00, 0xf0, 0x11, 0x00


	//----- nvinfo : EIATTR_KPARAM_INFO
	.align		4
.L_10:
        /*0018*/ 	.byte	0x04, 0x17
        /*001a*/ 	.short	(.L_12 - .L_11)
.L_11:
        /*001c*/ 	.word	0x00000000
        /*0020*/ 	.short	0x0000
        /*0022*/ 	.short	0x0000
        /*0024*/ 	.byte	0x00, 0xf0, 0x11, 0x00


	//----- nvinfo : EIATTR_SPARSE_MMA_MASK
	.align		4
.L_12:
        /*0028*/ 	.byte	0x03, 0x50
        /*002a*/ 	.short	0x0000


	//----- nvinfo : EIATTR_MAXREG_COUNT
	.align		4
        /*002c*/ 	.byte	0x03, 0x1b
        /*002e*/ 	.short	0x00ff


	//----- nvinfo : EIATTR_EXTERNS
	.align		4
        /*0030*/ 	.byte	0x04, 0x0f
        /*0032*/ 	.short	(.L_14 - .L_13)


	//   ....[0]....
	.align		4
.L_13:
        /*0034*/ 	.word	index@(vprintf)


	//----- nvinfo : EIATTR_MERCURY_ISA_VERSION
	.align		4
.L_14:
        /*0038*/ 	.byte	0x03, 0x5f
        /*003a*/ 	.short	0x0101


	//----- nvinfo : EIATTR_VRC_CTA_INIT_COUNT
	.align		4
        /*003c*/ 	.byte	0x02, 0x4a
	.zero		1
	.zero		1


	//----- nvinfo : EIATTR_SYSCALL_OFFSETS
	.align		4
        /*0040*/ 	.byte	0x04, 0x46
        /*0042*/ 	.short	(.L_16 - .L_15)


	//   ....[0]....
.L_15:
        /*0044*/ 	.word	0x00000190


	//   ....[1]....
        /*0048*/ 	.word	0x00000250


	//   ....[2]....
        /*004c*/ 	.word	0x00000310


	//   ....[3]....
        /*0050*/ 	.word	0x000003d0


	//   ....[4]....
        /*0054*/ 	.word	0x00000490


	//   ....[5]....
        /*0058*/ 	.word	0x00000550


	//   ....[6]....
        /*005c*/ 	.word	0x00000610


	//   ....[7]....
        /*0060*/ 	.word	0x000006d0


	//   ....[8]....
        /*0064*/ 	.word	0x00000790


	//----- nvinfo : EIATTR_EXIT_INSTR_OFFSETS
	.align		4
.L_16:
        /*0068*/ 	.byte	0x04, 0x1c
        /*006a*/ 	.short	(.L_18 - .L_17)


	//   ....[0]....
.L_17:
        /*006c*/ 	.word	0x000000d0


	//   ....[1]....
        /*0070*/ 	.word	0x000007a0


	//----- nvinfo : EIATTR_CRS_STACK_SIZE
	.align		4
.L_18:
        /*0074*/ 	.byte	0x04, 0x1e
        /*0076*/ 	.short	(.L_20 - .L_19)
.L_19:
        /*0078*/ 	.word	0x00000000


	//----- nvinfo : EIATTR_CBANK_PARAM_SIZE
	.align		4
.L_20:
        /*007c*/ 	.byte	0x03, 0x19
        /*007e*/ 	.short	0x0008


	//----- nvinfo : EIATTR_PARAM_CBANK
	.align		4
        /*0080*/ 	.byte	0x04, 0x0a
        /*0082*/ 	.short	(.L_22 - .L_21)
	.align		4
.L_21:
        /*0084*/ 	.word	index@(.nv.constant0._Z11print_tableii)
        /*0088*/ 	.short	0x0380
        /*008a*/ 	.short	0x0008


	//----- nvinfo : EIATTR_SW_WAR
	.align		4
.L_22:
        /*008c*/ 	.byte	0x04, 0x36
        /*008e*/ 	.short	(.L_24 - .L_23)
.L_23:
        /*0090*/ 	.word	0x00000008
.L_24:


//--------------------- .nv.callgraph             --------------------------
	.section	.nv.callgraph,"",@"SHT_CUDA_CALLGRAPH"
	.align	4
	.sectionentsize	8
	.align		4
        /*0000*/ 	.word	0x00000000
	.align		4
        /*0004*/ 	.word	0xffffffff
	.align		4
        /*0008*/ 	.word	index@(_Z11print_tableii)
	.align		4
        /*000c*/ 	.word	index@(vprintf)
	.align		4
        /*0010*/ 	.word	0x00000000
	.align		4
        /*0014*/ 	.word	0xfffffffe
	.align		4
        /*0018*/ 	.word	0x00000000
	.align		4
        /*001c*/ 	.word	0xfffffffd
	.align		4
        /*0020*/ 	.word	0x00000000
	.align		4
        /*0024*/ 	.word	0xfffffffc


//--------------------- .nv.constant4             --------------------------
	.section	.nv.constant4,"a",@progbits
	.align	8
	.align		8
.nv.constant4:
        /*0000*/ 	.dword	vprintf
	.align		8
        /*0008*/ 	.dword	$str


//--------------------- .text._Z11print_tableii   --------------------------
	.section	.text._Z11print_tableii,"ax",@progbits
	.align	128
        .global         _Z11print_tableii
        .type           _Z11print_tableii,@function
        .size           _Z11print_tableii,(.L_x_10 - _Z11print_tableii)
        .other          _Z11print_tableii,@"STO_CUDA_ENTRY STV_DEFAULT"
_Z11print_tableii:
.text._Z11print_tableii:
[----:B------:R-:W0:Y:S01]  /*0000*/  LDC R1, c[0x0][0x37c] ;  /* 0x0000df00ff017b82 */ /* 0x000e220000000800 */
[----:B------:R-:W1:Y:S01]  /*0010*/  S2R R2, SR_TID.X ;  /* 0x0000000000027919 */ /* 0x000e620000002100 */
[----:B------:R-:W2:Y:S06]  /*0020*/  LDCU UR5, c[0x0][0x2fc] ;  /* 0x00005f80ff0577ac */ /* 0x000eac0008000800 */
[----:B------:R-:W1:Y:S01]  /*0030*/  S2UR UR6, SR_CTAID.X ;  /* 0x00000000000679c3 */ /* 0x000e620000002500 */
[----:B0-----:R-:W-:Y:S01]  /*0040*/  VIADD R1, R1, 0xfffffff0 ;  /* 0xfffffff001017836 */ /* 0x001fe20000000000 */
[----:B------:R-:W0:Y:S01]  /*0050*/  LDCU.64 UR8, c[0x0][0x380] ;  /* 0x00007000ff0877ac */ /* 0x000e220008000a00 */
[----:B------:R-:W3:Y:S05]  /*0060*/  LDCU UR4, c[0x0][0x2f8] ;  /* 0x00005f00ff0477ac */ /* 0x000eea0008000800 */
[----:B------:R-:W1:Y:S01]  /*0070*/  LDC R3, c[0x0][0x360] ;  /* 0x0000d800ff037b82 */ /* 0x000e620000000800 */
[----:B---3--:R-:W-:-:S05]  /*0080*/  IADD3 R16, P1, PT, R1, UR4, RZ ;  /* 0x0000000401107c10 */ /* 0x008fca000ff3e0ff */
[----:B--2---:R-:W-:Y:S02]  /*0090*/  IMAD.X R17, RZ, RZ, UR5, P1 ;  /* 0x00000005ff117e24 */ /* 0x004fe400088e06ff */
[----:B-1----:R-:W-:-:S05]  /*00a0*/  IMAD R2, R3, UR6, R2 ;  /* 0x0000000603027c24 */ /* 0x002fca000f8e0202 */
[----:B0-----:R-:W-:-:S04]  /*00b0*/  ISETP.GT.AND P0, PT, R2, UR9, PT ;  /* 0x0000000902007c0c */ /* 0x001fc8000bf04270 */
[----:B------:R-:W-:-:S13]  /*00c0*/  ISETP.LT.OR P0, PT, R2, UR8, P0 ;  /* 0x0000000802007c0c */ /* 0x000fda0008701670 */
[----:B------:R-:W-:Y:S05]  /*00d0*/  @P0 EXIT ;  /* 0x000000000000094d */ /* 0x000fea0003800000 */
[----:B------:R-:W-:Y:S01]  /*00e0*/  HFMA2 R3, -RZ, RZ, 0, 5.9604644775390625e-08 ;  /* 0x00000001ff037431 */ /* 0x000fe200000001ff */
[----:B------:R-:W-:Y:S01]  /*00f0*/  MOV R18, 0x0 ;  /* 0x0000000000127802 */ /* 0x000fe20000000f00 */
[----:B------:R0:W-:Y:S01]  /*0100*/  STL [R1+0x8], R2 ;  /* 0x0000080201007387 */ /* 0x0001e20000100800 */
[----:B------:R-:W1:Y:S01]  /*0110*/  LDCU.64 UR4, c[0x4][0x8] ;  /* 0x01000100ff0477ac */ /* 0x000e620008000a00 */
[----:B------:R-:W-:Y:S01]  /*0120*/  MOV R6, R16 ;  /* 0x0000001000067202 */ /* 0x000fe20000000f00 */
[----:B------:R0:W2:Y:S01]  /*0130*/  LDC.64 R8, c[0x4][R18] ;  /* 0x0100000012087b82 */ /* 0x0000a20000000a00 */
[----:B------:R-:W-:Y:S01]  /*0140*/  IMAD.MOV.U32 R7, RZ, RZ, R17 ;  /* 0x000000ffff077224 */ /* 0x000fe200078e0011 */
[----:B------:R0:W-:Y:S01]  /*0150*/  STL.64 [R1], R2 ;  /* 0x0000000201007387 */ /* 0x0001e20000100a00 */
[----:B-1----:R-:W-:Y:S02]  /*0160*/  IMAD.U32 R4, RZ, RZ, UR4 ;  /* 0x00000004ff047e24 */ /* 0x002fe4000f8e00ff */
[----:B0-----:R-:W-:-:S07]  /*0170*/  IMAD.U32 R5, RZ, RZ, UR5 ;  /* 0x00000005ff057e24 */ /* 0x001fce000f8e00ff */
[----:B------:R-:W-:-:S07]  /*0180*/  LEPC R20, `(.L_x_0) ;  /* 0x000000001014794e */ /* 0x000fce0000000000 */
[----:B--2---:R-:W-:Y:S05]  /*0190*/  CALL.ABS.NOINC R8 ;  /* 0x0000000008007343 */ /* 0x004fea0003c00000 */
.L_x_0:
[----:B------:R-:W-:Y:S01]  /*01a0*/  IMAD.MOV.U32 R3, RZ, RZ, 0x2 ;  /* 0x00000002ff037424 */ /* 0x000fe200078e00ff */
[----:B------:R-:W-:Y:S01]  /*01b0*/  SHF.L.U32 R0, R2, 0x1, RZ ;  /* 0x0000000102007819 */ /* 0x000fe200000006ff */
[----:B------:R0:W1:Y:S01]  /*01c0*/  LDC.64 R8, c[0x4][R18] ;  /* 0x0100000012087b82 */ /* 0x0000620000000a00 */
[----:B------:R-:W2:Y:S01]  /*01d0*/  LDCU.64 UR4, c[0x4][0x8] ;  /* 0x01000100ff0477ac */ /* 0x000ea20008000a00 */
[----:B------:R-:W-:Y:S01]  /*01e0*/  MOV R6, R16 ;  /* 0x0000001000067202 */ /* 0x000fe20000000f00 */
[----:B------:R0:W-:Y:S01]  /*01f0*/  STL.64 [R1], R2 ;  /* 0x0000000201007387 */ /* 0x0001e20000100a00 */
[----:B------:R-:W-:-:S03]  /*0200*/  IMAD.MOV.U32 R7, RZ, RZ, R17 ;  /* 0x000000ffff077224 */ /* 0x000fc600078e0011 */
[----:B------:R0:W-:Y:S01]  /*0210*/  STL [R1+0x8], R0 ;  /* 0x0000080001007387 */ /* 0x0001e20000100800 */
[----:B--2---:R-:W-:Y:S02]  /*0220*/  IMAD.U32 R4, RZ, RZ, UR4 ;  /* 0x00000004ff047e24 */ /* 0x004fe4000f8e00ff */
[----:B0-----:R-:W-:-:S07]  /*0230*/  IMAD.U32 R5, RZ, RZ, UR5 ;  /* 0x00000005ff057e24 */ /* 0x001fce000f8e00ff */
[----:B------:R-:W-:-:S07]  /*0240*/  LEPC R20, `(.L_x_1) ;  /* 0x000000001014794e */ /* 0x000fce0000000000 */
[----:B-1----:R-:W-:Y:S05]  /*0250*/  CALL.ABS.NOINC R8 ;  /* 0x0000000008007343 */ /* 0x002fea0003c00000 */
.L_x_1:
[----:B------:R-:W-:Y:S02]  /*0260*/  HFMA2 R3, -RZ, RZ, 0, 1.78813934326171875e-07 ;  /* 0x00000003ff037431 */ /* 0x000fe400000001ff */
[----:B------:R-:W-:Y:S01]  /*0270*/  IMAD R0, R2, 0x3, RZ ;  /* 0x0000000302007824 */ /* 0x000fe200078e02ff */
[----:B------:R0:W1:Y:S01]  /*0280*/  LDC.64 R8, c[0x4][R18] ;  /* 0x0100000012087b82 */ /* 0x0000620000000a00 */
[----:B------:R-:W2:Y:S01]  /*0290*/  LDCU.64 UR4, c[0x4][0x8] ;  /* 0x01000100ff0477ac */ /* 0x000ea20008000a00 */
[----:B------:R-:W-:Y:S01]  /*02a0*/  IMAD.MOV.U32 R6, RZ, RZ, R16 ;  /* 0x000000ffff067224 */ /* 0x000fe200078e0010 */
[----:B------:R-:W-:Y:S01]  /*02b0*/  MOV R7, R17 ;  /* 0x0000001100077202 */ /* 0x000fe20000000f00 */
[----:B------:R0:W-:Y:S04]  /*02c0*/  STL [R1+0x8], R0 ;  /* 0x0000080001007387 */ /* 0x0001e80000100800 */
[----:B------:R0:W-:Y:S01]  /*02d0*/  STL.64 [R1], R2 ;  /* 0x0000000201007387 */ /* 0x0001e20000100a00 */
[----:B--2---:R-:W-:Y:S01]  /*02e0*/  IMAD.U32 R4, RZ, RZ, UR4 ;  /* 0x00000004ff047e24 */ /* 0x004fe2000f8e00ff */
[----:B0-----:R-:W-:-:S07]  /*02f0*/  MOV R5, UR5 ;  /* 0x0000000500057c02 */ /* 0x001fce0008000f00 */
[----:B------:R-:W-:-:S07]  /*0300*/  LEPC R20, `(.L_x_2) ;  /* 0x000000001014794e */ /* 0x000fce0000000000 */
[----:B-1----:R-:W-:Y:S05]  /*0310*/  CALL.ABS.NOINC R8 ;  /* 0x0000000008007343 */ /* 0x002fea0003c00000 */
.L_x_2:
[----:B------:R-:W-:Y:S01]  /*0320*/  IMAD.MOV.U32 R3, RZ, RZ, 0x4 ;  /* 0x00000004ff037424 */ /* 0x000fe200078e00ff */
[----:B------:R-:W-:Y:S01]  /*0330*/  SHF.L.U32 R0, R2, 0x2, RZ ;  /* 0x0000000202007819 */ /* 0x000fe200000006ff */
[----:B------:R0:W1:Y:S01]  /*0340*/  LDC.64 R8, c[0x4][R18] ;  /* 0x0100000012087b82 */ /* 0x0000620000000a00 */
[----:B------:R-:W2:Y:S01]  /*0350*/  LDCU.64 UR4, c[0x4][0x8] ;  /* 0x01000100ff0477ac */ /* 0x000ea20008000a00 */
[----:B------:R-:W-:Y:S01]  /*0360*/  IMAD.MOV.U32 R6, RZ, RZ, R16 ;  /* 0x000000ffff067224 */ /* 0x000fe200078e0010 */
[----:B------:R0:W-:Y:S01]  /*0370*/  STL.64 [R1], R2 ;  /* 0x0000000201007387 */ /* 0x0001e20000100a00 */
[----:B------:R-:W-:-:S03]  /*0380*/  MOV R7, R17 ;  /* 0x0000001100077202 */ /* 0x000fc60000000f00 */
[----:B------:R0:W-:Y:S01]  /*0390*/  STL [R1+0x8], R0 ;  /* 0x0000080001007387 */ /* 0x0001e20000100800 */
[----:B--2---:R-:W-:Y:S01]  /*03a0*/  IMAD.U32 R4, RZ, RZ, UR4 ;  /* 0x00000004ff047e24 */ /* 0x004fe2000f8e00ff */
[----:B0-----:R-:W-:-:S07]  /*03b0*/  MOV R5, UR5 ;  /* 0x0000000500057c02 */ /* 0x001fce0008000f00 */
[----:B------:R-:W-:-:S07]  /*03c0*/  LEPC R20, `(.L_x_3) ;  /* 0x000000001014794e */ /* 0x000fce0000000000 */
[----:B-1----:R-:W-:Y:S05]  /*03d0*/  CALL.ABS.NOINC R8 ;  /* 0x0000000008007343 */ /* 0x002fea0003c00000 */
.L_x_3:
[----:B------:R-:W-:Y:S01]  /*03e0*/  IMAD.MOV.U32 R3, RZ, RZ, 0x5 ;  /* 0x00000005ff037424 */ /* 0x000fe200078e00ff */
[----:B------:R0:W1:Y:S01]  /*03f0*/  LDC.64 R8, c[0x4][R18] ;  /* 0x0100000012087b82 */ /* 0x0000620000000a00 */
[----:B------:R-:W-:Y:S01]  /*0400*/  IMAD R0, R2, 0x5, RZ ;  /* 0x0000000502007824 */ /* 0x000fe200078e02ff */
[----:B------:R-:W2:Y:S01]  /*0410*/  LDCU.64 UR4, c[0x4][0x8] ;  /* 0x01000100ff0477ac */ /* 0x000ea20008000a00 */
[----:B------:R-:W-:Y:S01]  /*0420*/  MOV R6, R16 ;  /* 0x0000001000067202 */ /* 0x000fe20000000f00 */
[----:B------:R0:W-:Y:S01]  /*0430*/  STL.64 [R1], R2 ;  /* 0x0000000201007387 */ /* 0x0001e20000100a00 */
[----:B------:R-:W-:-:S03]  /*0440*/  IMAD.MOV.U32 R7, RZ, RZ, R17 ;  /* 0x000000ffff077224 */ /* 0x000fc600078e0011 */
[----:B------:R0:W-:Y:S01]  /*0450*/  STL [R1+0x8], R0 ;  /* 0x0000080001007387 */ /* 0x0001e20000100800 */
[----:B--2---:R-:W-:Y:S01]  /*0460*/  MOV R4, UR4 ;  /* 0x0000000400047c02 */ /* 0x004fe20008000f00 */
[----:B0-----:R-:W-:-:S07]  /*0470*/  IMAD.U32 R5, RZ, RZ, UR5 ;  /* 0x00000005ff057e24 */ /* 0x001fce000f8e00ff */
[----:B------:R-:W-:-:S07]  /*0480*/  LEPC R20, `(.L_x_4) ;  /* 0x000000001014794e */ /* 0x000fce0000000000 */
[----:B-1----:R-:W-:Y:S05]  /*0490*/  CALL.ABS.NOINC R8 ;  /* 0x0000000008007343 */ /* 0x002fea0003c00000 */
.L_x_4:
[----:B------:R-:W-:Y:S02]  /*04a0*/  HFMA2 R3, -RZ, RZ, 0, 3.5762786865234375e-07 ;  /* 0x00000006ff037431 */ /* 0x000fe400000001ff */
        /* <DEDUP_REMOVED lines=11> */
.L_x_5:
        /* <DEDUP_REMOVED lines=12> */
.L_x_6:
[----:B------:R-:W-:Y:S02]  /*0620*/  HFMA2 R3, -RZ, RZ, 0, 4.76837158203125e-07 ;  /* 0x00000008ff037431 */ /* 0x000fe400000001ff */
[----:B------:R-:W-:Y:S01]  /*0630*/  IMAD.SHL.U32 R0, R2, 0x8, RZ ;  /* 0x0000000802007824 */ /* 0x000fe200078e00ff */
[----:B------:R0:W1:Y:S01]  /*0640*/  LDC.64 R8, c[0x4][R18] ;  /* 0x0100000012087b82 */ /* 0x0000620000000a00 */
[----:B------:R-:W2:Y:S01]  /*0650*/  LDCU.64 UR4, c[0x4][0x8] ;  /* 0x01000100ff0477ac */ /* 0x000ea20008000a00 */
[----:B------:R-:W-:Y:S01]  /*0660*/  MOV R6, R16 ;  /* 0x0000001000067202 */ /* 0x000fe20000000f00 */
[----:B------:R-:W-:Y:S01]  /*0670*/  IMAD.MOV.U32 R7, RZ, RZ, R17 ;  /* 0x000000ffff077224 */ /* 0x000fe200078e0011 */
[----:B------:R0:W-:Y:S04]  /*0680*/  STL [R1+0x8], R0 ;  /* 0x0000080001007387 */ /* 0x0001e80000100800 */
[----:B------:R0:W-:Y:S01]  /*0690*/  STL.64 [R1], R2 ;  /* 0x0000000201007387 */ /* 0x0001e20000100a00 */
[----:B--2---:R-:W-:Y:S01]  /*06a0*/  MOV R4, UR4 ;  /* 0x0000000400047c02 */ /* 0x004fe20008000f00 */
[----:B0-----:R-:W-:-:S07]  /*06b0*/  IMAD.U32 R5, RZ, RZ, UR5 ;  /* 0x00000005ff057e24 */ /* 0x001fce000f8e00ff */
[----:B------:R-:W-:-:S07]  /*06c0*/  LEPC R20, `(.L_x_7) ;  /* 0x000000001014794e */ /* 0x000fce0000000000 */
[----:B-1----:R-:W-:Y:S05]  /*06d0*/  CALL.ABS.NOINC R8 ;  /* 0x0000000008007343 */ /* 0x002fea0003c00000 */
.L_x_7:
[----:B------:R-:W-:Y:S02]  /*06e0*/  HFMA2 R3, -RZ, RZ, 0, 5.36441802978515625e-07 ;  /* 0x00000009ff037431 */ /* 0x000fe400000001ff */
[----:B------:R-:W-:Y:S01]  /*06f0*/  IMAD R0, R2, 0x9, RZ ;  /* 0x0000000902007824 */ /* 0x000fe200078e02ff */
[----:B------:R-:W0:Y:S01]  /*0700*/  LDC.64 R18, c[0x4][R18] ;  /* 0x0100000012127b82 */ /* 0x000e220000000a00 */
[----:B------:R-:W1:Y:S01]  /*0710*/  LDCU.64 UR4, c[0x4][0x8] ;  /* 0x01000100ff0477ac */ /* 0x000e620008000a00 */
[----:B------:R-:W-:Y:S01]  /*0720*/  IMAD.MOV.U32 R6, RZ, RZ, R16 ;  /* 0x000000ffff067224 */ /* 0x000fe200078e0010 */
[----:B------:R-:W-:Y:S01]  /*0730*/  MOV R7, R17 ;  /* 0x0000001100077202 */ /* 0x000fe20000000f00 */
[----:B------:R2:W-:Y:S04]  /*0740*/  STL [R1+0x8], R0 ;  /* 0x0000080001007387 */ /* 0x0005e80000100800 */
[----:B------:R2:W-:Y:S01]  /*0750*/  STL.64 [R1], R2 ;  /* 0x0000000201007387 */ /* 0x0005e20000100a00 */
[----:B-1----:R-:W-:Y:S01]  /*0760*/  IMAD.U32 R4, RZ, RZ, UR4 ;  /* 0x00000004ff047e24 */ /* 0x002fe2000f8e00ff */
[----:B--2---:R-:W-:-:S07]  /*0770*/  MOV R5, UR5 ;  /* 0x0000000500057c02 */ /* 0x004fce0008000f00 */
[----:B------:R-:W-:-:S07]  /*0780*/  LEPC R20, `(.L_x_8) ;  /* 0x000000001014794e */ /* 0x000fce0000000000 */
[----:B0-----:R-:W-:Y:S05]  /*0790*/  CALL.ABS.NOINC R18 ;  /* 0x0000000012007343 */ /* 0x001fea0003c00000 */
.L_x_8:
[----:B------:R-:W-:Y:S05]  /*07a0*/  EXIT ;  /* 0x000000000000794d */ /* 0x000fea0003800000 */
.L_x_9:
[----:B------:R-:W-:-:S00]  /*07b0*/  BRA `(.L_x_9) ;  /* 0xfffffffc00fc7947 */ /* 0x000fc0000383ffff */
[----:B------:R-:W-:-:S00]  /*07c0*/  NOP ;  /* 0x0000000000007918 */ /* 0x000fc00000000000 */
        /* <DEDUP_REMOVED lines=11> */
.L_x_10:


//--------------------- .nv.global.init           --------------------------
	.section	.nv.global.init,"aw",@progbits
.nv.global.init:
	.type		$str,@object
	.size		$str,(.L_0 - $str)
$str:
        /*0000*/ 	.byte	0x25, 0x64, 0x20, 0x78, 0x20, 0x25, 0x64, 0x20, 0x3d, 0x20, 0x25, 0x64, 0x0a, 0x00
.L_0:


//--------------------- .nv.shared.reserved.0     --------------------------
	.section	.nv.shared.reserved.0,"aw",@nobits
	.weak		__nv_reservedSMEM_offset_0_alias
	.size		__nv_reservedSMEM_offset_0_alias, 0, 64
	.other		__nv_reservedSMEM_offset_0_alias,@"STO_CUDA_RESERVED_SHARED STV_DEFAULT"
__nv_reservedSMEM_offset_0_alias:
	.zero		0
	.zero		64


//--------------------- .nv.constant0._Z11print_tableii --------------------------
	.section	.nv.constant0._Z11print_tableii,"a",@progbits
	.sectionflags	@""
	.align	4
.nv.constant0._Z11print_tableii:
	.zero		904


//--------------------- SYMBOLS --------------------------

	.type		.nv.reservedSmem.offset0,@object
	.size		.nv.reservedSmem.offset0,0x4
	.type		vprintf,@function
